//
// Generated by NVIDIA NVVM Compiler
//
// Compiler Build ID: CL-36424714
// Cuda compilation tools, release 13.0, V13.0.88
// Based on NVVM 20.0.0
//

.version 9.0
.target sm_100
.address_size 64

	// .globl	_Z6warmupv

.visible .entry _Z6warmupv()
{


	ret;

}
	// .globl	_Z3fooPKcmPmPi
.visible .entry _Z3fooPKcmPmPi(
	.param .u64 .ptr .align 1 _Z3fooPKcmPmPi_param_0,
	.param .u64 _Z3fooPKcmPmPi_param_1,
	.param .u64 .ptr .align 1 _Z3fooPKcmPmPi_param_2,
	.param .u64 .ptr .align 1 _Z3fooPKcmPmPi_param_3
)
{
	.reg .pred 	%p<12>;
	.reg .b16 	%rs<8>;
	.reg .b32 	%r<10>;
	.reg .b64 	%rd<24>;

	ld.param.u64 	%rd9, [_Z3fooPKcmPmPi_param_0];
	ld.param.u64 	%rd8, [_Z3fooPKcmPmPi_param_1];
	ld.param.u64 	%rd10, [_Z3fooPKcmPmPi_param_2];
	ld.param.u64 	%rd11, [_Z3fooPKcmPmPi_param_3];
	cvta.to.global.u64 	%rd1, %rd10;
	cvta.to.global.u64 	%rd2, %rd11;
	cvta.to.global.u64 	%rd3, %rd9;
	mov.u32 	%r1, %ctaid.x;
	mov.u32 	%r2, %ntid.x;
	mov.u32 	%r3, %tid.x;
	mad.lo.s32 	%r4, %r1, %r2, %r3;
	shl.b32 	%r5, %r4, 1;
	cvt.u64.u32 	%rd4, %r5;
	setp.ne.s32 	%p1, %r5, 0;
	@%p1 bra 	$L__BB1_4;
	ld.global.u8 	%rs6, [%rd3];
	setp.ne.s16 	%p10, %rs6, 13;
	@%p10 bra 	$L__BB1_15;
	ld.global.u8 	%rs7, [%rd3+1];
	setp.ne.s16 	%p11, %rs7, 10;
	@%p11 bra 	$L__BB1_15;
	add.s64 	%rd21, %rd4, 2;
	atom.global.add.u32 	%r9, [%rd2], 1;
	mul.wide.s32 	%rd22, %r9, 8;
	add.s64 	%rd23, %rd1, %rd22;
	st.global.u64 	[%rd23], %rd21;
	bra.uni 	$L__BB1_15;
$L__BB1_4:
	add.s64 	%rd5, %rd8, -1;
	setp.ne.s64 	%p2, %rd5, %rd4;
	@%p2 bra 	$L__BB1_8;
	add.s64 	%rd6, %rd3, %rd4;
	ld.global.u8 	%rs4, [%rd6+-1];
	setp.ne.s16 	%p8, %rs4, 13;
	@%p8 bra 	$L__BB1_15;
	ld.global.u8 	%rs5, [%rd6];
	setp.ne.s16 	%p9, %rs5, 10;
	@%p9 bra 	$L__BB1_15;
	add.s64 	%rd18, %rd4, 1;
	atom.global.add.u32 	%r8, [%rd2], 1;
	mul.wide.s32 	%rd19, %r8, 8;
	add.s64 	%rd20, %rd1, %rd19;
	st.global.u64 	[%rd20], %rd18;
	bra.uni 	$L__BB1_15;
$L__BB1_8:
	setp.le.u64 	%p3, %rd5, %rd4;
	@%p3 bra 	$L__BB1_15;
	add.s64 	%rd7, %rd3, %rd4;
	ld.global.u8 	%rs1, [%rd7];
	setp.eq.s16 	%p4, %rs1, 10;
	@%p4 bra 	$L__BB1_13;
	setp.ne.s16 	%p5, %rs1, 13;
	@%p5 bra 	$L__BB1_15;
	ld.global.u8 	%rs3, [%rd7+1];
	setp.ne.s16 	%p7, %rs3, 10;
	@%p7 bra 	$L__BB1_15;
	add.s64 	%rd15, %rd4, 2;
	atom.global.add.u32 	%r7, [%rd2], 1;
	mul.wide.s32 	%rd16, %r7, 8;
	add.s64 	%rd17, %rd1, %rd16;
	st.global.u64 	[%rd17], %rd15;
	bra.uni 	$L__BB1_15;
$L__BB1_13:
	ld.global.u8 	%rs2, [%rd7+-1];
	setp.ne.s16 	%p6, %rs2, 13;
	@%p6 bra 	$L__BB1_15;
	add.s64 	%rd12, %rd4, 1;
	atom.global.add.u32 	%r6, [%rd2], 1;
	mul.wide.s32 	%rd13, %r6, 8;
	add.s64 	%rd14, %rd1, %rd13;
	st.global.u64 	[%rd14], %rd12;
$L__BB1_15:
	ret;

}


// ===== COMPILED SASS (sm_100) =====

	.target	sm_100

	.elftype	@"ET_EXEC"


//--------------------- .note.nv.tkinfo           --------------------------
	.section	.note.nv.tkinfo,"",@"SHT_NOTE"
	.sectionflags	@"SHF_NOTE_NV_TKINFO"
	.tkinfo
        /*0018*/ 	.word	0x00000002
        /*0030*/ 	.string	""
        /*0030*/ 	.string	"ptxas"
        /*0030*/ 	.string	"Cuda compilation tools, release 13.0, V13.0.88"
        /*0030*/ 	.string	"Build cuda_13.0.r13.0/compiler.36424714_0"
        /*0030*/ 	.string	"-arch sm_100 -m 64 "



//--------------------- .note.nv.cuinfo           --------------------------
	.section	.note.nv.cuinfo,"",@"SHT_NOTE"
	.sectionflags	@"SHF_NOTE_NV_CUINFO"
        /*0018*/ 	.short	0x0002
        /*001a*/ 	.short	0x0064
        /*001c*/ 	.short	0x0082
	.zero		2


//--------------------- .nv.info                  --------------------------
	.section	.nv.info,"",@"SHT_CUDA_INFO"
	.align	4


	//----- nvinfo : EIATTR_REGCOUNT
	.align		4
        /*0000*/ 	.byte	0x04, 0x2f
        /*0002*/ 	.short	(.L_1 - .L_0)
	.align		4
.L_0:
        /*0004*/ 	.word	index@(_Z6warmupv)
        /*0008*/ 	.word	0x00000004


	//----- nvinfo : EIATTR_FRAME_SIZE
	.align		4
.L_1:
        /*000c*/ 	.byte	0x04, 0x11
        /*000e*/ 	.short	(.L_3 - .L_2)
	.align		4
.L_2:
        /*0010*/ 	.word	index@(_Z6warmupv)
        /*0014*/ 	.word	0x00000000


	//----- nvinfo : EIATTR_REGCOUNT
	.align		4
.L_3:
        /*0018*/ 	.byte	0x04, 0x2f
        /*001a*/ 	.short	(.L_5 - .L_4)
	.align		4
.L_4:
        /*001c*/ 	.word	index@(_Z3fooPKcmPmPi)
        /*0020*/ 	.word	0x0000000e


	//----- nvinfo : EIATTR_FRAME_SIZE
	.align		4
.L_5:
        /*0024*/ 	.byte	0x04, 0x11
        /*0026*/ 	.short	(.L_7 - .L_6)
	.align		4
.L_6:
        /*0028*/ 	.word	index@(_Z3fooPKcmPmPi)
        /*002c*/ 	.word	0x00000000


	//----- nvinfo : EIATTR_MIN_STACK_SIZE
	.align		4
.L_7:
        /*0030*/ 	.byte	0x04, 0x12
        /*0032*/ 	.short	(.L_9 - .L_8)
	.align		4
.L_8:
        /*0034*/ 	.word	index@(_Z3fooPKcmPmPi)
        /*0038*/ 	.word	0x00000000


	//----- nvinfo : EIATTR_MIN_STACK_SIZE
	.align		4
.L_9:
        /*003c*/ 	.byte	0x04, 0x12
        /*003e*/ 	.short	(.L_11 - .L_10)
	.align		4
.L_10:
        /*0040*/ 	.word	index@(_Z6warmupv)
        /*0044*/ 	.word	0x00000000
.L_11:


//--------------------- .nv.compat                --------------------------
	.section	.nv.compat,"",@"SHT_CUDA_COMPAT_INFO"
	.align	4
        /*0000*/ 	.byte	0x02, 0x09, 0x00, 0x00, 0x02, 0x02, 0x01, 0x00, 0x02, 0x05, 0x05, 0x00, 0x03, 0x07, 0x01, 0x01
        /*0010*/ 	.byte	0x02, 0x03, 0x00, 0x00, 0x02, 0x06, 0x01, 0x00, 0x04, 0x0b, 0x08, 0x00, 0x09, 0x00, 0x00, 0x00
        /*0020*/ 	.byte	0x00, 0x00, 0x00, 0x00


//--------------------- .nv.info._Z3fooPKcmPmPi   --------------------------
	.section	.nv.info._Z3fooPKcmPmPi,"",@"SHT_CUDA_INFO"
	.sectionflags	@""
	.align	4


	//----- nvinfo : EIATTR_CUDA_API_VERSION
	.align		4
        /*0000*/ 	.byte	0x04, 0x37
        /*0002*/ 	.short	(.L_13 - .L_12)
.L_12:
        /*0004*/ 	.word	0x00000082


	//----- nvinfo : EIATTR_KPARAM_INFO
	.align		4
.L_13:
        /*0008*/ 	.byte	0x04, 0x17
        /*000a*/ 	.short	(.L_15 - .L_14)
.L_14:
        /*000c*/ 	.word	0x00000000
        /*0010*/ 	.short	0x0003
        /*0012*/ 	.short	0x0018
        /*0014*/ 	.byte	0x00, 0xf5, 0x21, 0x00


	//----- nvinfo : EIATTR_KPARAM_INFO
	.align		4
.L_15:
        /*0018*/ 	.byte	0x04, 0x17
        /*001a*/ 	.short	(.L_17 - .L_16)
.L_16:
        /*001c*/ 	.word	0x00000000
        /*0020*/ 	.short	0x0002
        /*0022*/ 	.short	0x0010
        /*0024*/ 	.byte	0x00, 0xf5, 0x21, 0x00


	//----- nvinfo : EIATTR_KPARAM_INFO
	.align		4
.L_17:
        /*0028*/ 	.byte	0x04, 0x17
        /*002a*/ 	.short	(.L_19 - .L_18)
.L_18:
        /*002c*/ 	.word	0x00000000
        /*0030*/ 	.short	0x0001
        /*0032*/ 	.short	0x0008
        /*0034*/ 	.byte	0x00, 0xf0, 0x21, 0x00


	//----- nvinfo : EIATTR_KPARAM_INFO
	.align		4
.L_19:
        /*0038*/ 	.byte	0x04, 0x17
        /*003a*/ 	.short	(.L_21 - .L_20)
.L_20:
        /*003c*/ 	.word	0x00000000
        /*0040*/ 	.short	0x0000
        /*0042*/ 	.short	0x0000
        /*0044*/ 	.byte	0x00, 0xf5, 0x21, 0x00


	//----- nvinfo : EIATTR_SPARSE_MMA_MASK
	.align		4
.L_21:
        /*0048*/ 	.byte	0x03, 0x50
        /*004a*/ 	.short	0x0000


	//----- nvinfo : EIATTR_MAXREG_COUNT
	.align		4
        /*004c*/ 	.byte	0x03, 0x1b
        /*004e*/ 	.short	0x00ff


	//----- nvinfo : EIATTR_MERCURY_ISA_VERSION
	.align		4
        /*0050*/ 	.byte	0x03, 0x5f
        /*0052*/ 	.short	0x0101


	//----- nvinfo : EIATTR_INT_WARP_WIDE_INSTR_OFFSETS
	.align		4
        /*0054*/ 	.byte	0x04, 0x31
        /*0056*/ 	.short	(.L_23 - .L_22)


	//   ....[0]....
.L_22:
        /*0058*/ 	.word	0x00000110


	//   ....[1]....
        /*005c*/ 	.word	0x000001d0


	//   ....[2]....
        /*0060*/ 	.word	0x00000320


	//   ....[3]....
        /*0064*/ 	.word	0x000003e0


	//   ....[4]....
        /*0068*/ 	.word	0x00000520


	//   ....[5]....
        /*006c*/ 	.word	0x000005e0


	//   ....[6]....
        /*0070*/ 	.word	0x00000670


	//   ....[7]....
        /*0074*/ 	.word	0x00000730


	//----- nvinfo : EIATTR_VRC_CTA_INIT_COUNT
	.align		4
.L_23:
        /*0078*/ 	.byte	0x02, 0x4a
	.zero		1
	.zero		1


	//----- nvinfo : EIATTR_EXIT_INSTR_OFFSETS
	.align		4
        /*007c*/ 	.byte	0x04, 0x1c
        /*007e*/ 	.short	(.L_25 - .L_24)


	//   ....[0]....
.L_24:
        /*0080*/ 	.word	0x000000c0


	//   ....[1]....
        /*0084*/ 	.word	0x000000f0


	//   ....[2]....
        /*0088*/ 	.word	0x00000210


	//   ....[3]....
        /*008c*/ 	.word	0x000002d0


	//   ....[4]....
        /*0090*/ 	.word	0x00000300


	//   ....[5]....
        /*0094*/ 	.word	0x00000420


	//   ....[6]....
        /*0098*/ 	.word	0x00000450


	//   ....[7]....
        /*009c*/ 	.word	0x000004d0


	//   ....[8]....
        /*00a0*/ 	.word	0x00000500


	//   ....[9]....
        /*00a4*/ 	.word	0x00000620


	//   ....[10]....
        /*00a8*/ 	.word	0x00000650


	//   ....[11]....
        /*00ac*/ 	.word	0x00000770


	//----- nvinfo : EIATTR_CRS_STACK_SIZE
	.align		4
.L_25:
        /*00b0*/ 	.byte	0x04, 0x1e
        /*00b2*/ 	.short	(.L_27 - .L_26)
.L_26:
        /*00b4*/ 	.word	0x00000000


	//----- nvinfo : EIATTR_CBANK_PARAM_SIZE
	.align		4
.L_27:
        /*00b8*/ 	.byte	0x03, 0x19
        /*00ba*/ 	.short	0x0020


	//----- nvinfo : EIATTR_PARAM_CBANK
	.align		4
        /*00bc*/ 	.byte	0x04, 0x0a
        /*00be*/ 	.short	(.L_29 - .L_28)
	.align		4
.L_28:
        /*00c0*/ 	.word	index@(.nv.constant0._Z3fooPKcmPmPi)
        /*00c4*/ 	.short	0x0380
        /*00c6*/ 	.short	0x0020


	//----- nvinfo : EIATTR_SW_WAR
	.align		4
.L_29:
        /*00c8*/ 	.byte	0x04, 0x36
        /*00ca*/ 	.short	(.L_31 - .L_30)
.L_30:
        /*00cc*/ 	.word	0x00000008
.L_31:


//--------------------- .nv.info._Z6warmupv       --------------------------
	.section	.nv.info._Z6warmupv,"",@"SHT_CUDA_INFO"
	.sectionflags	@""
	.align	4


	//----- nvinfo : EIATTR_CUDA_API_VERSION
	.align		4
        /*0000*/ 	.byte	0x04, 0x37
        /*0002*/ 	.short	(.L_33 - .L_32)
.L_32:
        /*0004*/ 	.word	0x00000082


	//----- nvinfo : EIATTR_SPARSE_MMA_MASK
	.align		4
.L_33:
        /*0008*/ 	.byte	0x03, 0x50
        /*000a*/ 	.short	0x0000


	//----- nvinfo : EIATTR_MAXREG_COUNT
	.align		4
        /*000c*/ 	.byte	0x03, 0x1b
        /*000e*/ 	.short	0x00ff


	//----- nvinfo : EIATTR_MERCURY_ISA_VERSION
	.align		4
        /*0010*/ 	.byte	0x03, 0x5f
        /*0012*/ 	.short	0x0101


	//----- nvinfo : EIATTR_VRC_CTA_INIT_COUNT
	.align		4
        /*0014*/ 	.byte	0x02, 0x4a
	.zero		1
	.zero		1


	//----- nvinfo : EIATTR_EXIT_INSTR_OFFSETS
	.align		4
        /*0018*/ 	.byte	0x04, 0x1c
        /*001a*/ 	.short	(.L_35 - .L_34)


	//   ....[0]....
.L_34:
        /*001c*/ 	.word	0x00000010


	//----- nvinfo : EIATTR_SW_WAR
	.align		4
.L_35:
        /*0020*/ 	.byte	0x04, 0x36
        /*0022*/ 	.short	(.L_37 - .L_36)
.L_36:
        /*0024*/ 	.word	0x00000008
.L_37:


//--------------------- .nv.callgraph             --------------------------
	.section	.nv.callgraph,"",@"SHT_CUDA_CALLGRAPH"
	.align	4
	.sectionentsize	8
	.align		4
        /*0000*/ 	.word	0x00000000
	.align		4
        /*0004*/ 	.word	0xffffffff
	.align		4
        /*0008*/ 	.word	0x00000000
	.align		4
        /*000c*/ 	.word	0xfffffffe
	.align		4
        /*0010*/ 	.word	0x00000000
	.align		4
        /*0014*/ 	.word	0xfffffffd
	.align		4
        /*0018*/ 	.word	0x00000000
	.align		4
        /*001c*/ 	.word	0xfffffffc


//--------------------- .text._Z3fooPKcmPmPi      --------------------------
	.section	.text._Z3fooPKcmPmPi,"ax",@progbits
	.align	128
        .global         _Z3fooPKcmPmPi
        .type           _Z3fooPKcmPmPi,@function
        .size           _Z3fooPKcmPmPi,(.L_x_5 - _Z3fooPKcmPmPi)
        .other          _Z3fooPKcmPmPi,@"STO_CUDA_ENTRY STV_DEFAULT"
_Z3fooPKcmPmPi:
.text._Z3fooPKcmPmPi:
[----:B------:R-:W-:Y:S01]  /*0000*/  LDC R1, c[0x0][0x37c] ;  /* 0x0000df00ff017b82 */ /* 0x000fe20000000800 */
[----:B------:R-:W0:Y:S07]  /*0010*/  S2R R3, SR_TID.X ;  /* 0x0000000000037919 */ /* 0x000e2e0000002100 */
[----:B------:R-:W0:Y:S08]  /*0020*/  S2UR UR4, SR_CTAID.X ;  /* 0x00000000000479c3 */ /* 0x000e300000002500 */
[----:B------:R-:W0:Y:S02]  /*0030*/  LDC R0, c[0x0][0x360] ;  /* 0x0000d800ff007b82 */ /* 0x000e240000000800 */
[----:B0-----:R-:W-:Y:S01]  /*0040*/  IMAD R0, R0, UR4, R3 ;  /* 0x0000000400007c24 */ /* 0x001fe2000f8e0203 */
[----:B------:R-:W0:Y:S03]  /*0050*/  LDCU.64 UR4, c[0x0][0x358] ;  /* 0x00006b00ff0477ac */ /* 0x000e260008000a00 */
[----:B------:R-:W-:-:S05]  /*0060*/  IMAD.SHL.U32 R0, R0, 0x2, RZ ;  /* 0x0000000200007824 */ /* 0x000fca00078e00ff */
[----:B------:R-:W-:-:S13]  /*0070*/  ISETP.NE.AND P0, PT, R0, RZ, PT ;  /* 0x000000ff0000720c */ /* 0x000fda0003f05270 */
[----:B0-----:R-:W-:Y:S05]  /*0080*/  @P0 BRA `(.L_x_0) ;  /* 0x0000000000640947 */ /* 0x001fea0003800000 */
[----:B------:R-:W0:Y:S02]  /*0090*/  LDC.64 R2, c[0x0][0x380] ;  /* 0x0000e000ff027b82 */ /* 0x000e240000000a00 */
[----:B0-----:R-:W2:Y:S02]  /*00a0*/  LDG.E.U8 R4, desc[UR4][R2.64] ;  /* 0x0000000402047981 */ /* 0x001ea4000c1e1100 */
[----:B--2---:R-:W-:-:S13]  /*00b0*/  ISETP.NE.AND P0, PT, R4, 0xd, PT ;  /* 0x0000000d0400780c */ /* 0x004fda0003f05270 */
[----:B------:R-:W-:Y:S05]  /*00c0*/  @P0 EXIT ;  /* 0x000000000000094d */ /* 0x000fea0003800000 */
[----:B------:R-:W2:Y:S02]  /*00d0*/  LDG.E.U8 R2, desc[UR4][R2.64+0x1] ;  /* 0x0000010402027981 */ /* 0x000ea4000c1e1100 */
[----:B--2---:R-:W-:-:S13]  /*00e0*/  ISETP.NE.AND P0, PT, R2, 0xa, PT ;  /* 0x0000000a0200780c */ /* 0x004fda0003f05270 */
[----:B------:R-:W-:Y:S05]  /*00f0*/  @P0 EXIT ;  /* 0x000000000000094d */ /* 0x000fea0003800000 */
[----:B------:R-:W0:Y:S01]  /*0100*/  S2R R5, SR_LANEID ;  /* 0x0000000000057919 */ /* 0x000e220000000000 */
[----:B------:R-:W-:Y:S01]  /*0110*/  VOTEU.ANY UR6, UPT, PT ;  /* 0x0000000000067886 */ /* 0x000fe200038e0100 */
[----:B------:R-:W1:Y:S01]  /*0120*/  LDC.64 R2, c[0x0][0x398] ;  /* 0x0000e600ff027b82 */ /* 0x000e620000000a00 */
[----:B------:R-:W0:Y:S08]  /*0130*/  FLO.U32 R8, UR6 ;  /* 0x0000000600087d00 */ /* 0x000e3000080e0000 */
[----:B------:R-:W1:Y:S01]  /*0140*/  POPC R11, UR6 ;  /* 0x00000006000b7d09 */ /* 0x000e620008000000 */
[----:B0-----:R-:W-:Y:S01]  /*0150*/  ISETP.EQ.U32.AND P0, PT, R8, R5, PT ;  /* 0x000000050800720c */ /* 0x001fe20003f02070 */
[----:B------:R-:W0:Y:S01]  /*0160*/  S2R R6, SR_LTMASK ;  /* 0x0000000000067919 */ /* 0x000e220000003900 */
[----:B------:R-:W2:Y:S11]  /*0170*/  LDC.64 R4, c[0x0][0x390] ;  /* 0x0000e400ff047b82 */ /* 0x000eb60000000a00 */
[----:B-1----:R-:W3:Y:S01]  /*0180*/  @P0 ATOMG.E.ADD.STRONG.GPU PT, R3, desc[UR4][R2.64], R11 ;  /* 0x8000000b020309a8 */ /* 0x002ee200081ef104 */
[----:B0-----:R-:W-:-:S02]  /*0190*/  LOP3.LUT R10, R6, UR6, RZ, 0xc0, !PT ;  /* 0x00000006060a7c12 */ /* 0x001fc4000f8ec0ff */
[----:B------:R-:W-:-:S04]  /*01a0*/  IADD3 R6, P0, PT, R0, 0x2, RZ ;  /* 0x0000000200067810 */ /* 0x000fc80007f1e0ff */
[----:B------:R-:W0:Y:S01]  /*01b0*/  POPC R10, R10 ;  /* 0x0000000a000a7309 */ /* 0x000e220000000000 */
[----:B------:R-:W-:Y:S01]  /*01c0*/  IMAD.X R7, RZ, RZ, RZ, P0 ;  /* 0x000000ffff077224 */ /* 0x000fe200000e06ff */
[----:B---3--:R-:W0:Y:S02]  /*01d0*/  SHFL.IDX PT, R9, R3, R8, 0x1f ;  /* 0x00001f0803097589 */ /* 0x008e2400000e0000 */
[----:B0-----:R-:W-:-:S04]  /*01e0*/  IMAD.IADD R9, R9, 0x1, R10 ;  /* 0x0000000109097824 */ /* 0x001fc800078e020a */
[----:B--2---:R-:W-:-:S05]  /*01f0*/  IMAD.WIDE R4, R9, 0x8, R4 ;  /* 0x0000000809047825 */ /* 0x004fca00078e0204 */
[----:B------:R-:W-:Y:S01]  /*0200*/  STG.E.64 desc[UR4][R4.64], R6 ;  /* 0x0000000604007986 */ /* 0x000fe2000c101b04 */
[----:B------:R-:W-:Y:S05]  /*0210*/  EXIT ;  /* 0x000000000000794d */ /* 0x000fea0003800000 */
.L_x_0:
[----:B------:R-:W0:Y:S02]  /*0220*/  LDC.64 R4, c[0x0][0x388] ;  /* 0x0000e200ff047b82 */ /* 0x000e240000000a00 */
[----:B0-----:R-:W-:-:S04]  /*0230*/  IADD3 R3, P0, PT, R4, -0x1, RZ ;  /* 0xffffffff04037810 */ /* 0x001fc80007f1e0ff */
[----:B------:R-:W-:Y:S02]  /*0240*/  IADD3.X R2, PT, PT, R5, -0x1, RZ, P0, !PT ;  /* 0xffffffff05027810 */ /* 0x000fe400007fe4ff */
[----:B------:R-:W-:-:S04]  /*0250*/  ISETP.NE.U32.AND P0, PT, R3, R0, PT ;  /* 0x000000000300720c */ /* 0x000fc80003f05070 */
[----:B------:R-:W-:-:S13]  /*0260*/  ISETP.NE.AND.EX P0, PT, R2, RZ, PT, P0 ;  /* 0x000000ff0200720c */ /* 0x000fda0003f05300 */
[----:B------:R-:W-:Y:S05]  /*0270*/  @P0 BRA `(.L_x_1) ;  /* 0x00000000006c0947 */ /* 0x000fea0003800000 */
[----:B------:R-:W0:Y:S02]  /*0280*/  LDCU.64 UR6, c[0x0][0x380] ;  /* 0x00007000ff0677ac */ /* 0x000e240008000a00 */
[----:B0-----:R-:W-:-:S05]  /*0290*/  IADD3 R2, P0, PT, R0, UR6, RZ ;  /* 0x0000000600027c10 */ /* 0x001fca000ff1e0ff */
[----:B------:R-:W-:-:S05]  /*02a0*/  IMAD.X R3, RZ, RZ, UR7, P0 ;  /* 0x00000007ff037e24 */ /* 0x000fca00080e06ff */
[----:B------:R-:W2:Y:S02]  /*02b0*/  LDG.E.U8 R4, desc[UR4][R2.64+-0x1] ;  /* 0xffffff0402047981 */ /* 0x000ea4000c1e1100 */
        /* <DEDUP_REMOVED lines=14> */
[----:B------:R-:W-:-:S05]  /*03a0*/  IADD3 R4, P0, PT, R0, 0x1, RZ ;  /* 0x0000000100047810 */ /* 0x000fca0007f1e0ff */
[----:B------:R-:W-:Y:S01]  /*03b0*/  IMAD.X R5, RZ, RZ, RZ, P0 ;  /* 0x000000ffff057224 */ /* 0x000fe200000e06ff */
[----:B0-----:R-:W-:-:S06]  /*03c0*/  LOP3.LUT R10, R10, UR6, RZ, 0xc0, !PT ;  /* 0x000000060a0a7c12 */ /* 0x001fcc000f8ec0ff */
[----:B------:R-:W0:Y:S01]  /*03d0*/  POPC R10, R10 ;  /* 0x0000000a000a7309 */ /* 0x000e220000000000 */
[----:B---3--:R-:W0:Y:S02]  /*03e0*/  SHFL.IDX PT, R9, R7, R8, 0x1f ;  /* 0x00001f0807097589 */ /* 0x008e2400000e0000 */
[----:B0-----:R-:W-:-:S04]  /*03f0*/  IMAD.IADD R9, R9, 0x1, R10 ;  /* 0x0000000109097824 */ /* 0x001fc800078e020a */
[----:B--2---:R-:W-:-:S05]  /*0400*/  IMAD.WIDE R2, R9, 0x8, R2 ;  /* 0x0000000809027825 */ /* 0x004fca00078e0202 */
[----:B------:R-:W-:Y:S01]  /*0410*/  STG.E.64 desc[UR4][R2.64], R4 ;  /* 0x0000000402007986 */ /* 0x000fe2000c101b04 */
[----:B------:R-:W-:Y:S05]  /*0420*/  EXIT ;  /* 0x000000000000794d */ /* 0x000fea0003800000 */
.L_x_1:
[----:B------:R-:W-:-:S04]  /*0430*/  ISETP.GT.U32.AND P0, PT, R3, R0, PT ;  /* 0x000000000300720c */ /* 0x000fc80003f04070 */
[----:B------:R-:W-:-:S13]  /*0440*/  ISETP.GT.U32.AND.EX P0, PT, R2, RZ, PT, P0 ;  /* 0x000000ff0200720c */ /* 0x000fda0003f04100 */
[----:B------:R-:W-:Y:S05]  /*0450*/  @!P0 EXIT ;  /* 0x000000000000894d */ /* 0x000fea0003800000 */
[----:B------:R-:W0:Y:S02]  /*0460*/  LDCU.64 UR6, c[0x0][0x380] ;  /* 0x00007000ff0677ac */ /* 0x000e240008000a00 */
[----:B0-----:R-:W-:-:S05]  /*0470*/  IADD3 R2, P0, PT, R0, UR6, RZ ;  /* 0x0000000600027c10 */ /* 0x001fca000ff1e0ff */
[----:B------:R-:W-:-:S05]  /*0480*/  IMAD.X R3, RZ, RZ, UR7, P0 ;  /* 0x00000007ff037e24 */ /* 0x000fca00080e06ff */
[----:B------:R-:W2:Y:S02]  /*0490*/  LDG.E.U8 R4, desc[UR4][R2.64] ;  /* 0x0000000402047981 */ /* 0x000ea4000c1e1100 */
[----:B--2---:R-:W-:-:S13]  /*04a0*/  ISETP.NE.AND P0, PT, R4, 0xa, PT ;  /* 0x0000000a0400780c */ /* 0x004fda0003f05270 */
[----:B------:R-:W-:Y:S05]  /*04b0*/  @!P0 BRA `(.L_x_2) ;  /* 0x00000000005c8947 */ /* 0x000fea0003800000 */
[----:B------:R-:W-:-:S13]  /*04c0*/  ISETP.NE.AND P0, PT, R4, 0xd, PT ;  /* 0x0000000d0400780c */ /* 0x000fda0003f05270 */
        /* <DEDUP_REMOVED lines=22> */
.L_x_2:
        /* <DEDUP_REMOVED lines=21> */
.L_x_3:
[----:B------:R-:W-:-:S00]  /*0780*/  BRA `(.L_x_3) ;  /* 0xfffffffc00fc7947 */ /* 0x000fc0000383ffff */
[----:B------:R-:W-:-:S00]  /*0790*/  NOP ;  /* 0x0000000000007918 */ /* 0x000fc00000000000 */
        /* <DEDUP_REMOVED lines=14> */
.L_x_5:


//--------------------- .text._Z6warmupv          --------------------------
	.section	.text._Z6warmupv,"ax",@progbits
	.align	128
        .global         _Z6warmupv
        .type           _Z6warmupv,@function
        .size           _Z6warmupv,(.L_x_6 - _Z6warmupv)
        .other          _Z6warmupv,@"STO_CUDA_ENTRY STV_DEFAULT"
_Z6warmupv:
.text._Z6warmupv:
[----:B------:R-:W-:Y:S01]  /*0000*/  LDC R1, c[0x0][0x37c] ;  /* 0x0000df00ff017b82 */ /* 0x000fe20000000800 */
[----:B------:R-:W-:Y:S05]  /*0010*/  EXIT ;  /* 0x000000000000794d */ /* 0x000fea0003800000 */
.L_x_4:
        /* <DEDUP_REMOVED lines=14> */
.L_x_6:


//--------------------- .nv.shared.reserved.0     --------------------------
	.section	.nv.shared.reserved.0,"aw",@nobits
	.weak		__nv_reservedSMEM_offset_0_alias
	.size		__nv_reservedSMEM_offset_0_alias, 0, 64
	.other		__nv_reservedSMEM_offset_0_alias,@"STO_CUDA_RESERVED_SHARED STV_DEFAULT"
__nv_reservedSMEM_offset_0_alias:
	.zero		0
	.zero		64


//--------------------- .nv.constant0._Z3fooPKcmPmPi --------------------------
	.section	.nv.constant0._Z3fooPKcmPmPi,"a",@progbits
	.sectionflags	@""
	.align	4
.nv.constant0._Z3fooPKcmPmPi:
	.zero		928


//--------------------- .nv.constant0._Z6warmupv  --------------------------
	.section	.nv.constant0._Z6warmupv,"a",@progbits
	.sectionflags	@""
	.align	4
.nv.constant0._Z6warmupv:
	.zero		896


//--------------------- SYMBOLS --------------------------

	.type		.nv.reservedSmem.offset0,@object
	.size		.nv.reservedSmem.offset0,0x4
